//
// Generated by NVIDIA NVVM Compiler
//
// Compiler Build ID: CL-36424714
// Cuda compilation tools, release 13.0, V13.0.88
// Based on NVVM 20.0.0
//

.version 9.0
.target sm_100
.address_size 64

	// .globl	_Z10dotProductPfS_S_
// _ZZ10dotProductPfS_S_E5cache has been demoted

.visible .entry _Z10dotProductPfS_S_(
	.param .u64 .ptr .align 1 _Z10dotProductPfS_S__param_0,
	.param .u64 .ptr .align 1 _Z10dotProductPfS_S__param_1,
	.param .u64 .ptr .align 1 _Z10dotProductPfS_S__param_2
)
{
	.reg .pred 	%p<6>;
	.reg .b32 	%r<13>;
	.reg .b32 	%f<12>;
	.reg .b64 	%rd<10>;
	// demoted variable
	.shared .align 4 .b8 _ZZ10dotProductPfS_S_E5cache[128];
	ld.param.u64 	%rd1, [_Z10dotProductPfS_S__param_0];
	ld.param.u64 	%rd2, [_Z10dotProductPfS_S__param_1];
	ld.param.u64 	%rd3, [_Z10dotProductPfS_S__param_2];
	mov.u32 	%r1, %tid.x;
	mov.u32 	%r7, %ctaid.x;
	mov.u32 	%r12, %ntid.x;
	mad.lo.s32 	%r3, %r7, %r12, %r1;
	setp.gt.s32 	%p1, %r3, 1023;
	mov.f32 	%f11, 0f00000000;
	@%p1 bra 	$L__BB0_2;
	cvta.to.global.u64 	%rd4, %rd1;
	cvta.to.global.u64 	%rd5, %rd2;
	mul.wide.s32 	%rd6, %r3, 4;
	add.s64 	%rd7, %rd4, %rd6;
	ld.global.f32 	%f4, [%rd7];
	add.s64 	%rd8, %rd5, %rd6;
	ld.global.f32 	%f5, [%rd8];
	mul.f32 	%f11, %f4, %f5;
$L__BB0_2:
	shl.b32 	%r8, %r1, 2;
	mov.u32 	%r9, _ZZ10dotProductPfS_S_E5cache;
	add.s32 	%r4, %r9, %r8;
	st.shared.f32 	[%r4], %f11;
	bar.sync 	0;
	setp.lt.u32 	%p2, %r12, 2;
	@%p2 bra 	$L__BB0_6;
$L__BB0_3:
	shr.u32 	%r6, %r12, 1;
	setp.ge.u32 	%p3, %r1, %r6;
	@%p3 bra 	$L__BB0_5;
	ld.shared.f32 	%f6, [%r4];
	shl.b32 	%r10, %r6, 2;
	add.s32 	%r11, %r4, %r10;
	ld.shared.f32 	%f7, [%r11];
	add.f32 	%f8, %f6, %f7;
	st.shared.f32 	[%r4], %f8;
$L__BB0_5:
	bar.sync 	0;
	setp.gt.u32 	%p4, %r12, 3;
	mov.u32 	%r12, %r6;
	@%p4 bra 	$L__BB0_3;
$L__BB0_6:
	setp.ne.s32 	%p5, %r1, 0;
	@%p5 bra 	$L__BB0_8;
	ld.shared.f32 	%f9, [_ZZ10dotProductPfS_S_E5cache];
	cvta.to.global.u64 	%rd9, %rd3;
	atom.global.add.f32 	%f10, [%rd9], %f9;
$L__BB0_8:
	ret;

}


// ===== COMPILED SASS (sm_100) =====

	.target	sm_100

	.elftype	@"ET_EXEC"


//--------------------- .note.nv.tkinfo           --------------------------
	.section	.note.nv.tkinfo,"",@"SHT_NOTE"
	.sectionflags	@"SHF_NOTE_NV_TKINFO"
	.tkinfo
        /*0018*/ 	.word	0x00000002
        /*0030*/ 	.string	""
        /*0030*/ 	.string	"ptxas"
        /*0030*/ 	.string	"Cuda compilation tools, release 13.0, V13.0.88"
        /*0030*/ 	.string	"Build cuda_13.0.r13.0/compiler.36424714_0"
        /*0030*/ 	.string	"-arch sm_100 -m 64 "



//--------------------- .note.nv.cuinfo           --------------------------
	.section	.note.nv.cuinfo,"",@"SHT_NOTE"
	.sectionflags	@"SHF_NOTE_NV_CUINFO"
        /*0018*/ 	.short	0x0002
        /*001a*/ 	.short	0x0064
        /*001c*/ 	.short	0x0082
	.zero		2


//--------------------- .nv.info                  --------------------------
	.section	.nv.info,"",@"SHT_CUDA_INFO"
	.align	4


	//----- nvinfo : EIATTR_REGCOUNT
	.align		4
        /*0000*/ 	.byte	0x04, 0x2f
        /*0002*/ 	.short	(.L_1 - .L_0)
	.align		4
.L_0:
        /*0004*/ 	.word	index@(_Z10dotProductPfS_S_)
        /*0008*/ 	.word	0x0000000c


	//----- nvinfo : EIATTR_FRAME_SIZE
	.align		4
.L_1:
        /*000c*/ 	.byte	0x04, 0x11
        /*000e*/ 	.short	(.L_3 - .L_2)
	.align		4
.L_2:
        /*0010*/ 	.word	index@(_Z10dotProductPfS_S_)
        /*0014*/ 	.word	0x00000000


	//----- nvinfo : EIATTR_MIN_STACK_SIZE
	.align		4
.L_3:
        /*0018*/ 	.byte	0x04, 0x12
        /*001a*/ 	.short	(.L_5 - .L_4)
	.align		4
.L_4:
        /*001c*/ 	.word	index@(_Z10dotProductPfS_S_)
        /*0020*/ 	.word	0x00000000
.L_5:


//--------------------- .nv.compat                --------------------------
	.section	.nv.compat,"",@"SHT_CUDA_COMPAT_INFO"
	.align	4
        /*0000*/ 	.byte	0x02, 0x09, 0x00, 0x00, 0x02, 0x02, 0x01, 0x00, 0x02, 0x05, 0x05, 0x00, 0x03, 0x07, 0x01, 0x01
        /*0010*/ 	.byte	0x02, 0x03, 0x00, 0x00, 0x02, 0x06, 0x01, 0x00, 0x04, 0x0b, 0x08, 0x00, 0x09, 0x00, 0x00, 0x00
        /*0020*/ 	.byte	0x00, 0x00, 0x00, 0x00


//--------------------- .nv.info._Z10dotProductPfS_S_ --------------------------
	.section	.nv.info._Z10dotProductPfS_S_,"",@"SHT_CUDA_INFO"
	.sectionflags	@""
	.align	4


	//----- nvinfo : EIATTR_CUDA_API_VERSION
	.align		4
        /*0000*/ 	.byte	0x04, 0x37
        /*0002*/ 	.short	(.L_7 - .L_6)
.L_6:
        /*0004*/ 	.word	0x00000082


	//----- nvinfo : EIATTR_KPARAM_INFO
	.align		4
.L_7:
        /*0008*/ 	.byte	0x04, 0x17
        /*000a*/ 	.short	(.L_9 - .L_8)
.L_8:
        /*000c*/ 	.word	0x00000000
        /*0010*/ 	.short	0x0002
        /*0012*/ 	.short	0x0010
        /*0014*/ 	.byte	0x00, 0xf5, 0x21, 0x00


	//----- nvinfo : EIATTR_KPARAM_INFO
	.align		4
.L_9:
        /*0018*/ 	.byte	0x04, 0x17
        /*001a*/ 	.short	(.L_11 - .L_10)
.L_10:
        /*001c*/ 	.word	0x00000000
        /*0020*/ 	.short	0x0001
        /*0022*/ 	.short	0x0008
        /*0024*/ 	.byte	0x00, 0xf5, 0x21, 0x00


	//----- nvinfo : EIATTR_KPARAM_INFO
	.align		4
.L_11:
        /*0028*/ 	.byte	0x04, 0x17
        /*002a*/ 	.short	(.L_13 - .L_12)
.L_12:
        /*002c*/ 	.word	0x00000000
        /*0030*/ 	.short	0x0000
        /*0032*/ 	.short	0x0000
        /*0034*/ 	.byte	0x00, 0xf5, 0x21, 0x00


	//----- nvinfo : EIATTR_SPARSE_MMA_MASK
	.align		4
.L_13:
        /*0038*/ 	.byte	0x03, 0x50
        /*003a*/ 	.short	0x0000


	//----- nvinfo : EIATTR_MAXREG_COUNT
	.align		4
        /*003c*/ 	.byte	0x03, 0x1b
        /*003e*/ 	.short	0x00ff


	//----- nvinfo : EIATTR_NUM_BARRIERS
	.align		4
        /*0040*/ 	.byte	0x02, 0x4c
        /*0042*/ 	.byte	0x01
	.zero		1


	//----- nvinfo : EIATTR_MERCURY_ISA_VERSION
	.align		4
        /*0044*/ 	.byte	0x03, 0x5f
        /*0046*/ 	.short	0x0101


	//----- nvinfo : EIATTR_VRC_CTA_INIT_COUNT
	.align		4
        /*0048*/ 	.byte	0x02, 0x4a
	.zero		1
	.zero		1


	//----- nvinfo : EIATTR_EXIT_INSTR_OFFSETS
	.align		4
        /*004c*/ 	.byte	0x04, 0x1c
        /*004e*/ 	.short	(.L_15 - .L_14)


	//   ....[0]....
.L_14:
        /*0050*/ 	.word	0x00000230


	//   ....[1]....
        /*0054*/ 	.word	0x000002a0


	//----- nvinfo : EIATTR_CBANK_PARAM_SIZE
	.align		4
.L_15:
        /*0058*/ 	.byte	0x03, 0x19
        /*005a*/ 	.short	0x0018


	//----- nvinfo : EIATTR_PARAM_CBANK
	.align		4
        /*005c*/ 	.byte	0x04, 0x0a
        /*005e*/ 	.short	(.L_17 - .L_16)
	.align		4
.L_16:
        /*0060*/ 	.word	index@(.nv.constant0._Z10dotProductPfS_S_)
        /*0064*/ 	.short	0x0380
        /*0066*/ 	.short	0x0018


	//----- nvinfo : EIATTR_SW_WAR
	.align		4
.L_17:
        /*0068*/ 	.byte	0x04, 0x36
        /*006a*/ 	.short	(.L_19 - .L_18)
.L_18:
        /*006c*/ 	.word	0x00000008
.L_19:


//--------------------- .nv.callgraph             --------------------------
	.section	.nv.callgraph,"",@"SHT_CUDA_CALLGRAPH"
	.align	4
	.sectionentsize	8
	.align		4
        /*0000*/ 	.word	0x00000000
	.align		4
        /*0004*/ 	.word	0xffffffff
	.align		4
        /*0008*/ 	.word	0x00000000
	.align		4
        /*000c*/ 	.word	0xfffffffe
	.align		4
        /*0010*/ 	.word	0x00000000
	.align		4
        /*0014*/ 	.word	0xfffffffd
	.align		4
        /*0018*/ 	.word	0x00000000
	.align		4
        /*001c*/ 	.word	0xfffffffc


//--------------------- .text._Z10dotProductPfS_S_ --------------------------
	.section	.text._Z10dotProductPfS_S_,"ax",@progbits
	.align	128
        .global         _Z10dotProductPfS_S_
        .type           _Z10dotProductPfS_S_,@function
        .size           _Z10dotProductPfS_S_,(.L_x_3 - _Z10dotProductPfS_S_)
        .other          _Z10dotProductPfS_S_,@"STO_CUDA_ENTRY STV_DEFAULT"
_Z10dotProductPfS_S_:
.text._Z10dotProductPfS_S_:
[----:B------:R-:W-:Y:S01]  /*0000*/  LDC R1, c[0x0][0x37c] ;  /* 0x0000df00ff017b82 */ /* 0x000fe20000000800 */
[----:B------:R-:W0:Y:S07]  /*0010*/  S2R R9, SR_TID.X ;  /* 0x0000000000097919 */ /* 0x000e2e0000002100 */
[----:B------:R-:W0:Y:S01]  /*0020*/  S2UR UR4, SR_CTAID.X ;  /* 0x00000000000479c3 */ /* 0x000e220000002500 */
[----:B------:R-:W1:Y:S07]  /*0030*/  LDCU.64 UR6, c[0x0][0x358] ;  /* 0x00006b00ff0677ac */ /* 0x000e6e0008000a00 */
[----:B------:R-:W0:Y:S08]  /*0040*/  LDC R0, c[0x0][0x360] ;  /* 0x0000d800ff007b82 */ /* 0x000e300000000800 */
[----:B------:R-:W2:Y:S08]  /*0050*/  LDC.64 R2, c[0x0][0x380] ;  /* 0x0000e000ff027b82 */ /* 0x000eb00000000a00 */
[----:B------:R-:W3:Y:S01]  /*0060*/  LDC.64 R4, c[0x0][0x388] ;  /* 0x0000e200ff047b82 */ /* 0x000ee20000000a00 */
[----:B0-----:R-:W-:-:S05]  /*0070*/  IMAD R7, R0, UR4, R9 ;  /* 0x0000000400077c24 */ /* 0x001fca000f8e0209 */
[----:B------:R-:W-:-:S13]  /*0080*/  ISETP.GT.AND P1, PT, R7, 0x3ff, PT ;  /* 0x000003ff0700780c */ /* 0x000fda0003f24270 */
[----:B--2---:R-:W-:-:S04]  /*0090*/  @!P1 IMAD.WIDE R2, R7, 0x4, R2 ;  /* 0x0000000407029825 */ /* 0x004fc800078e0202 */
[----:B---3--:R-:W-:Y:S02]  /*00a0*/  @!P1 IMAD.WIDE R4, R7, 0x4, R4 ;  /* 0x0000000407049825 */ /* 0x008fe400078e0204 */
[----:B-1----:R-:W2:Y:S04]  /*00b0*/  @!P1 LDG.E R2, desc[UR6][R2.64] ;  /* 0x0000000602029981 */ /* 0x002ea8000c1e1900 */
[----:B------:R-:W2:Y:S01]  /*00c0*/  @!P1 LDG.E R5, desc[UR6][R4.64] ;  /* 0x0000000604059981 */ /* 0x000ea2000c1e1900 */
[----:B------:R-:W0:Y:S01]  /*00d0*/  S2UR UR5, SR_CgaCtaId ;  /* 0x00000000000579c3 */ /* 0x000e220000008800 */
[----:B------:R-:W-:Y:S01]  /*00e0*/  UMOV UR4, 0x400 ;  /* 0x0000040000047882 */ /* 0x000fe20000000000 */
[----:B------:R-:W-:Y:S01]  /*00f0*/  ISETP.GE.U32.AND P0, PT, R0, 0x2, PT ;  /* 0x000000020000780c */ /* 0x000fe20003f06070 */
[----:B------:R-:W-:Y:S01]  /*0100*/  IMAD.MOV.U32 R6, RZ, RZ, RZ ;  /* 0x000000ffff067224 */ /* 0x000fe200078e00ff */
[----:B0-----:R-:W-:-:S06]  /*0110*/  ULEA UR4, UR5, UR4, 0x18 ;  /* 0x0000000405047291 */ /* 0x001fcc000f8ec0ff */
[C---:B------:R-:W-:Y:S01]  /*0120*/  LEA R7, R9.reuse, UR4, 0x2 ;  /* 0x0000000409077c11 */ /* 0x040fe2000f8e10ff */
[----:B--2---:R-:W-:Y:S01]  /*0130*/  @!P1 FMUL R6, R2, R5 ;  /* 0x0000000502069220 */ /* 0x004fe20000400000 */
[----:B------:R-:W-:-:S04]  /*0140*/  ISETP.NE.AND P1, PT, R9, RZ, PT ;  /* 0x000000ff0900720c */ /* 0x000fc80003f25270 */
[----:B------:R0:W-:Y:S01]  /*0150*/  STS [R7], R6 ;  /* 0x0000000607007388 */ /* 0x0001e20000000800 */
[----:B------:R-:W-:Y:S06]  /*0160*/  BAR.SYNC.DEFER_BLOCKING 0x0 ;  /* 0x0000000000007b1d */ /* 0x000fec0000010000 */
[----:B------:R-:W-:Y:S05]  /*0170*/  @!P0 BRA `(.L_x_0) ;  /* 0x00000000002c8947 */ /* 0x000fea0003800000 */
.L_x_1:
[----:B------:R-:W-:-:S04]  /*0180*/  SHF.R.U32.HI R4, RZ, 0x1, R0 ;  /* 0x00000001ff047819 */ /* 0x000fc80000011600 */
[----:B------:R-:W-:-:S13]  /*0190*/  ISETP.GE.U32.AND P0, PT, R9, R4, PT ;  /* 0x000000040900720c */ /* 0x000fda0003f06070 */
[----:B------:R-:W-:Y:S01]  /*01a0*/  @!P0 LEA R3, R4, R7, 0x2 ;  /* 0x0000000704038211 */ /* 0x000fe200078e10ff */
[----:B------:R-:W-:Y:S05]  /*01b0*/  @!P0 LDS R2, [R7] ;  /* 0x0000000007028984 */ /* 0x000fea0000000800 */
[----:B------:R-:W1:Y:S02]  /*01c0*/  @!P0 LDS R3, [R3] ;  /* 0x0000000003038984 */ /* 0x000e640000000800 */
[----:B-1----:R-:W-:-:S05]  /*01d0*/  @!P0 FADD R2, R2, R3 ;  /* 0x0000000302028221 */ /* 0x002fca0000000000 */
[----:B------:R1:W-:Y:S01]  /*01e0*/  @!P0 STS [R7], R2 ;  /* 0x0000000207008388 */ /* 0x0003e20000000800 */
[----:B------:R-:W-:Y:S01]  /*01f0*/  BAR.SYNC.DEFER_BLOCKING 0x0 ;  /* 0x0000000000007b1d */ /* 0x000fe20000010000 */
[----:B------:R-:W-:Y:S01]  /*0200*/  ISETP.GT.U32.AND P0, PT, R0, 0x3, PT ;  /* 0x000000030000780c */ /* 0x000fe20003f04070 */
[----:B------:R-:W-:-:S12]  /*0210*/  IMAD.MOV.U32 R0, RZ, RZ, R4 ;  /* 0x000000ffff007224 */ /* 0x000fd800078e0004 */
[----:B-1----:R-:W-:Y:S05]  /*0220*/  @P0 BRA `(.L_x_1) ;  /* 0xfffffffc00d40947 */ /* 0x002fea000383ffff */
.L_x_0:
[----:B------:R-:W-:Y:S05]  /*0230*/  @P1 EXIT ;  /* 0x000000000000194d */ /* 0x000fea0003800000 */
[----:B------:R-:W1:Y:S01]  /*0240*/  S2UR UR5, SR_CgaCtaId ;  /* 0x00000000000579c3 */ /* 0x000e620000008800 */
[----:B------:R-:W-:-:S07]  /*0250*/  UMOV UR4, 0x400 ;  /* 0x0000040000047882 */ /* 0x000fce0000000000 */
[----:B------:R-:W2:Y:S01]  /*0260*/  LDC.64 R2, c[0x0][0x390] ;  /* 0x0000e400ff027b82 */ /* 0x000ea20000000a00 */
[----:B-1----:R-:W-:-:S09]  /*0270*/  ULEA UR4, UR5, UR4, 0x18 ;  /* 0x0000000405047291 */ /* 0x002fd2000f8ec0ff */
[----:B------:R-:W2:Y:S04]  /*0280*/  LDS R5, [UR4] ;  /* 0x00000004ff057984 */ /* 0x000ea80008000800 */
[----:B--2---:R-:W-:Y:S01]  /*0290*/  REDG.E.ADD.F32.FTZ.RN.STRONG.GPU desc[UR6][R2.64], R5 ;  /* 0x00000005020079a6 */ /* 0x004fe2000c12f306 */
[----:B------:R-:W-:Y:S05]  /*02a0*/  EXIT ;  /* 0x000000000000794d */ /* 0x000fea0003800000 */
.L_x_2:
[----:B------:R-:W-:-:S00]  /*02b0*/  BRA `(.L_x_2) ;  /* 0xfffffffc00fc7947 */ /* 0x000fc0000383ffff */
[----:B------:R-:W-:-:S00]  /*02c0*/  NOP ;  /* 0x0000000000007918 */ /* 0x000fc00000000000 */
        /* <DEDUP_REMOVED lines=11> */
.L_x_3:


//--------------------- .nv.shared._Z10dotProductPfS_S_ --------------------------
	.section	.nv.shared._Z10dotProductPfS_S_,"aw",@nobits
	.sectionflags	@""
	.align	4
.nv.shared._Z10dotProductPfS_S_:
	.zero		1152


//--------------------- .nv.shared.reserved.0     --------------------------
	.section	.nv.shared.reserved.0,"aw",@nobits
	.weak		__nv_reservedSMEM_offset_0_alias
	.size		__nv_reservedSMEM_offset_0_alias, 0, 64
	.other		__nv_reservedSMEM_offset_0_alias,@"STO_CUDA_RESERVED_SHARED STV_DEFAULT"
__nv_reservedSMEM_offset_0_alias:
	.zero		0
	.zero		64


//--------------------- .nv.constant0._Z10dotProductPfS_S_ --------------------------
	.section	.nv.constant0._Z10dotProductPfS_S_,"a",@progbits
	.sectionflags	@""
	.align	4
.nv.constant0._Z10dotProductPfS_S_:
	.zero		920


//--------------------- SYMBOLS --------------------------

	.type		.nv.reservedSmem.offset0,@object
	.size		.nv.reservedSmem.offset0,0x4
	.type		.nv.reservedSmem.cap,@object
	.size		.nv.reservedSmem.cap,0x4
